//
// Generated by NVIDIA NVVM Compiler
//
// Compiler Build ID: CL-36424714
// Cuda compilation tools, release 13.0, V13.0.88
// Based on NVVM 20.0.0
//

.version 9.0
.target sm_100
.address_size 64

	// .globl	matSum
.extern .func  (.param .b32 func_retval0) vprintf
(
	.param .b64 vprintf_param_0,
	.param .b64 vprintf_param_1
)
;
.global .align 1 .b8 $str[34] = {104, 101, 108, 108, 111, 67, 117, 100, 97, 32, 111, 110, 32, 116, 104, 114, 101, 97, 100, 32, 37, 100, 32, 118, 97, 108, 117, 101, 58, 32, 37, 100, 10};

.visible .entry matSum(
	.param .u64 .ptr .align 1 matSum_param_0,
	.param .u64 .ptr .align 1 matSum_param_1,
	.param .u64 .ptr .align 1 matSum_param_2
)
{
	.reg .pred 	%p<2>;
	.reg .b32 	%r<5>;
	.reg .b64 	%rd<11>;

	ld.param.u64 	%rd1, [matSum_param_0];
	ld.param.u64 	%rd2, [matSum_param_1];
	ld.param.u64 	%rd3, [matSum_param_2];
	mov.u32 	%r1, %ctaid.x;
	setp.gt.u32 	%p1, %r1, 999;
	@%p1 bra 	$L__BB0_2;
	cvta.to.global.u64 	%rd4, %rd1;
	cvta.to.global.u64 	%rd5, %rd2;
	cvta.to.global.u64 	%rd6, %rd3;
	mul.wide.u32 	%rd7, %r1, 4;
	add.s64 	%rd8, %rd4, %rd7;
	ld.global.u32 	%r2, [%rd8];
	add.s64 	%rd9, %rd5, %rd7;
	ld.global.u32 	%r3, [%rd9];
	add.s32 	%r4, %r3, %r2;
	add.s64 	%rd10, %rd6, %rd7;
	st.global.u32 	[%rd10], %r4;
$L__BB0_2:
	ret;

}
	// .globl	helloCuda
.visible .entry helloCuda(
	.param .u64 .ptr .align 1 helloCuda_param_0
)
{
	.local .align 8 .b8 	__local_depot1[8];
	.reg .b64 	%SP;
	.reg .b64 	%SPL;
	.reg .pred 	%p<2>;
	.reg .b32 	%r<6>;
	.reg .b64 	%rd<7>;

	mov.u64 	%SPL, __local_depot1;
	cvta.local.u64 	%SP, %SPL;
	ld.param.u64 	%rd1, [helloCuda_param_0];
	mov.u32 	%r1, %ctaid.x;
	setp.ne.s32 	%p1, %r1, 0;
	@%p1 bra 	$L__BB1_2;
	add.u64 	%rd2, %SP, 0;
	add.u64 	%rd3, %SPL, 0;
	cvta.to.global.u64 	%rd4, %rd1;
	ld.global.u32 	%r2, [%rd4];
	mov.b32 	%r3, 0;
	st.local.v2.u32 	[%rd3], {%r3, %r2};
	mov.u64 	%rd5, $str;
	cvta.global.u64 	%rd6, %rd5;
	{ // callseq 0, 0
	.param .b64 param0;
	st.param.b64 	[param0], %rd6;
	.param .b64 param1;
	st.param.b64 	[param1], %rd2;
	.param .b32 retval0;
	call.uni (retval0), 
	vprintf, 
	(
	param0, 
	param1
	);
	ld.param.b32 	%r4, [retval0];
	} // callseq 0
$L__BB1_2:
	ret;

}


// ===== COMPILED SASS (sm_100) =====

	.target	sm_100

	.elftype	@"ET_EXEC"


//--------------------- .note.nv.tkinfo           --------------------------
	.section	.note.nv.tkinfo,"",@"SHT_NOTE"
	.sectionflags	@"SHF_NOTE_NV_TKINFO"
	.tkinfo
        /*0018*/ 	.word	0x00000002
        /*0030*/ 	.string	""
        /*0030*/ 	.string	"ptxas"
        /*0030*/ 	.string	"Cuda compilation tools, release 13.0, V13.0.88"
        /*0030*/ 	.string	"Build cuda_13.0.r13.0/compiler.36424714_0"
        /*0030*/ 	.string	"-arch sm_100 -m 64 "



//--------------------- .note.nv.cuinfo           --------------------------
	.section	.note.nv.cuinfo,"",@"SHT_NOTE"
	.sectionflags	@"SHF_NOTE_NV_CUINFO"
        /*0018*/ 	.short	0x0002
        /*001a*/ 	.short	0x0064
        /*001c*/ 	.short	0x0082
	.zero		2


//--------------------- .nv.info                  --------------------------
	.section	.nv.info,"",@"SHT_CUDA_INFO"
	.align	4


	//----- nvinfo : EIATTR_REGCOUNT
	.align		4
        /*0000*/ 	.byte	0x04, 0x2f
        /*0002*/ 	.short	(.L_2 - .L_1)
	.align		4
.L_1:
        /*0004*/ 	.word	index@(matSum)
        /*0008*/ 	.word	0x0000000c


	//----- nvinfo : EIATTR_FRAME_SIZE
	.align		4
.L_2:
        /*000c*/ 	.byte	0x04, 0x11
        /*000e*/ 	.short	(.L_4 - .L_3)
	.align		4
.L_3:
        /*0010*/ 	.word	index@(matSum)
        /*0014*/ 	.word	0x00000000


	//----- nvinfo : EIATTR_REGCOUNT
	.align		4
.L_4:
        /*0018*/ 	.byte	0x04, 0x2f
        /*001a*/ 	.short	(.L_6 - .L_5)
	.align		4
.L_5:
        /*001c*/ 	.word	index@(helloCuda)
        /*0020*/ 	.word	0x00000018


	//----- nvinfo : EIATTR_FRAME_SIZE
	.align		4
.L_6:
        /*0024*/ 	.byte	0x04, 0x11
        /*0026*/ 	.short	(.L_8 - .L_7)
	.align		4
.L_7:
        /*0028*/ 	.word	index@(helloCuda)
        /*002c*/ 	.word	0x00000008


	//----- nvinfo : EIATTR_MIN_STACK_SIZE
	.align		4
.L_8:
        /*0030*/ 	.byte	0x04, 0x12
        /*0032*/ 	.short	(.L_10 - .L_9)
	.align		4
.L_9:
        /*0034*/ 	.word	index@(helloCuda)
        /*0038*/ 	.word	0x00000008


	//----- nvinfo : EIATTR_MIN_STACK_SIZE
	.align		4
.L_10:
        /*003c*/ 	.byte	0x04, 0x12
        /*003e*/ 	.short	(.L_12 - .L_11)
	.align		4
.L_11:
        /*0040*/ 	.word	index@(matSum)
        /*0044*/ 	.word	0x00000000
.L_12:


//--------------------- .nv.compat                --------------------------
	.section	.nv.compat,"",@"SHT_CUDA_COMPAT_INFO"
	.align	4
        /*0000*/ 	.byte	0x02, 0x09, 0x00, 0x00, 0x02, 0x02, 0x01, 0x00, 0x02, 0x05, 0x05, 0x00, 0x03, 0x07, 0x01, 0x01
        /*0010*/ 	.byte	0x02, 0x03, 0x00, 0x00, 0x02, 0x06, 0x01, 0x00, 0x04, 0x0b, 0x08, 0x00, 0x09, 0x00, 0x00, 0x00
        /*0020*/ 	.byte	0x00, 0x00, 0x00, 0x00


//--------------------- .nv.info.helloCuda        --------------------------
	.section	.nv.info.helloCuda,"",@"SHT_CUDA_INFO"
	.sectionflags	@""
	.align	4


	//----- nvinfo : EIATTR_CUDA_API_VERSION
	.align		4
        /*0000*/ 	.byte	0x04, 0x37
        /*0002*/ 	.short	(.L_14 - .L_13)
.L_13:
        /*0004*/ 	.word	0x00000082


	//----- nvinfo : EIATTR_KPARAM_INFO
	.align		4
.L_14:
        /*0008*/ 	.byte	0x04, 0x17
        /*000a*/ 	.short	(.L_16 - .L_15)
.L_15:
        /*000c*/ 	.word	0x00000000
        /*0010*/ 	.short	0x0000
        /*0012*/ 	.short	0x0000
        /*0014*/ 	.byte	0x00, 0xf5, 0x21, 0x00


	//----- nvinfo : EIATTR_SPARSE_MMA_MASK
	.align		4
.L_16:
        /*0018*/ 	.byte	0x03, 0x50
        /*001a*/ 	.short	0x0000


	//----- nvinfo : EIATTR_MAXREG_COUNT
	.align		4
        /*001c*/ 	.byte	0x03, 0x1b
        /*001e*/ 	.short	0x00ff


	//----- nvinfo : EIATTR_EXTERNS
	.align		4
        /*0020*/ 	.byte	0x04, 0x0f
        /*0022*/ 	.short	(.L_18 - .L_17)


	//   ....[0]....
	.align		4
.L_17:
        /*0024*/ 	.word	index@(vprintf)


	//----- nvinfo : EIATTR_MERCURY_ISA_VERSION
	.align		4
.L_18:
        /*0028*/ 	.byte	0x03, 0x5f
        /*002a*/ 	.short	0x0101


	//----- nvinfo : EIATTR_VRC_CTA_INIT_COUNT
	.align		4
        /*002c*/ 	.byte	0x02, 0x4a
	.zero		1
	.zero		1


	//----- nvinfo : EIATTR_SYSCALL_OFFSETS
	.align		4
        /*0030*/ 	.byte	0x04, 0x46
        /*0032*/ 	.short	(.L_20 - .L_19)


	//   ....[0]....
.L_19:
        /*0034*/ 	.word	0x00000140


	//----- nvinfo : EIATTR_EXIT_INSTR_OFFSETS
	.align		4
.L_20:
        /*0038*/ 	.byte	0x04, 0x1c
        /*003a*/ 	.short	(.L_22 - .L_21)


	//   ....[0]....
.L_21:
        /*003c*/ 	.word	0x00000060


	//   ....[1]....
        /*0040*/ 	.word	0x00000150


	//----- nvinfo : EIATTR_CBANK_PARAM_SIZE
	.align		4
.L_22:
        /*0044*/ 	.byte	0x03, 0x19
        /*0046*/ 	.short	0x0008


	//----- nvinfo : EIATTR_PARAM_CBANK
	.align		4
        /*0048*/ 	.byte	0x04, 0x0a
        /*004a*/ 	.short	(.L_24 - .L_23)
	.align		4
.L_23:
        /*004c*/ 	.word	index@(.nv.constant0.helloCuda)
        /*0050*/ 	.short	0x0380
        /*0052*/ 	.short	0x0008


	//----- nvinfo : EIATTR_SW_WAR
	.align		4
.L_24:
        /*0054*/ 	.byte	0x04, 0x36
        /*0056*/ 	.short	(.L_26 - .L_25)
.L_25:
        /*0058*/ 	.word	0x00000008
.L_26:


//--------------------- .nv.info.matSum           --------------------------
	.section	.nv.info.matSum,"",@"SHT_CUDA_INFO"
	.sectionflags	@""
	.align	4


	//----- nvinfo : EIATTR_CUDA_API_VERSION
	.align		4
        /*0000*/ 	.byte	0x04, 0x37
        /*0002*/ 	.short	(.L_28 - .L_27)
.L_27:
        /*0004*/ 	.word	0x00000082


	//----- nvinfo : EIATTR_KPARAM_INFO
	.align		4
.L_28:
        /*0008*/ 	.byte	0x04, 0x17
        /*000a*/ 	.short	(.L_30 - .L_29)
.L_29:
        /*000c*/ 	.word	0x00000000
        /*0010*/ 	.short	0x0002
        /*0012*/ 	.short	0x0010
        /*0014*/ 	.byte	0x00, 0xf5, 0x21, 0x00


	//----- nvinfo : EIATTR_KPARAM_INFO
	.align		4
.L_30:
        /*0018*/ 	.byte	0x04, 0x17
        /*001a*/ 	.short	(.L_32 - .L_31)
.L_31:
        /*001c*/ 	.word	0x00000000
        /*0020*/ 	.short	0x0001
        /*0022*/ 	.short	0x0008
        /*0024*/ 	.byte	0x00, 0xf5, 0x21, 0x00


	//----- nvinfo : EIATTR_KPARAM_INFO
	.align		4
.L_32:
        /*0028*/ 	.byte	0x04, 0x17
        /*002a*/ 	.short	(.L_34 - .L_33)
.L_33:
        /*002c*/ 	.word	0x00000000
        /*0030*/ 	.short	0x0000
        /*0032*/ 	.short	0x0000
        /*0034*/ 	.byte	0x00, 0xf5, 0x21, 0x00


	//----- nvinfo : EIATTR_SPARSE_MMA_MASK
	.align		4
.L_34:
        /*0038*/ 	.byte	0x03, 0x50
        /*003a*/ 	.short	0x0000


	//----- nvinfo : EIATTR_MAXREG_COUNT
	.align		4
        /*003c*/ 	.byte	0x03, 0x1b
        /*003e*/ 	.short	0x00ff


	//----- nvinfo : EIATTR_MERCURY_ISA_VERSION
	.align		4
        /*0040*/ 	.byte	0x03, 0x5f
        /*0042*/ 	.short	0x0101


	//----- nvinfo : EIATTR_VRC_CTA_INIT_COUNT
	.align		4
        /*0044*/ 	.byte	0x02, 0x4a
	.zero		1
	.zero		1


	//----- nvinfo : EIATTR_EXIT_INSTR_OFFSETS
	.align		4
        /*0048*/ 	.byte	0x04, 0x1c
        /*004a*/ 	.short	(.L_36 - .L_35)


	//   ....[0]....
.L_35:
        /*004c*/ 	.word	0x00000030


	//   ....[1]....
        /*0050*/ 	.word	0x000000f0


	//----- nvinfo : EIATTR_CBANK_PARAM_SIZE
	.align		4
.L_36:
        /*0054*/ 	.byte	0x03, 0x19
        /*0056*/ 	.short	0x0018


	//----- nvinfo : EIATTR_PARAM_CBANK
	.align		4
        /*0058*/ 	.byte	0x04, 0x0a
        /*005a*/ 	.short	(.L_38 - .L_37)
	.align		4
.L_37:
        /*005c*/ 	.word	index@(.nv.constant0.matSum)
        /*0060*/ 	.short	0x0380
        /*0062*/ 	.short	0x0018


	//----- nvinfo : EIATTR_SW_WAR
	.align		4
.L_38:
        /*0064*/ 	.byte	0x04, 0x36
        /*0066*/ 	.short	(.L_40 - .L_39)
.L_39:
        /*0068*/ 	.word	0x00000008
.L_40:


//--------------------- .nv.callgraph             --------------------------
	.section	.nv.callgraph,"",@"SHT_CUDA_CALLGRAPH"
	.align	4
	.sectionentsize	8
	.align		4
        /*0000*/ 	.word	0x00000000
	.align		4
        /*0004*/ 	.word	0xffffffff
	.align		4
        /*0008*/ 	.word	index@(helloCuda)
	.align		4
        /*000c*/ 	.word	index@(vprintf)
	.align		4
        /*0010*/ 	.word	0x00000000
	.align		4
        /*0014*/ 	.word	0xfffffffe
	.align		4
        /*0018*/ 	.word	0x00000000
	.align		4
        /*001c*/ 	.word	0xfffffffd
	.align		4
        /*0020*/ 	.word	0x00000000
	.align		4
        /*0024*/ 	.word	0xfffffffc


//--------------------- .nv.constant4             --------------------------
	.section	.nv.constant4,"a",@progbits
	.align	8
	.align		8
.nv.constant4:
        /*0000*/ 	.dword	vprintf
	.align		8
        /*0008*/ 	.dword	$str


//--------------------- .text.helloCuda           --------------------------
	.section	.text.helloCuda,"ax",@progbits
	.align	128
        .global         helloCuda
        .type           helloCuda,@function
        .size           helloCuda,(.L_x_3 - helloCuda)
        .other          helloCuda,@"STO_CUDA_ENTRY STV_DEFAULT"
helloCuda:
.text.helloCuda:
[----:B------:R-:W0:Y:S08]  /*0000*/  LDC R1, c[0x0][0x37c] ;  /* 0x0000df00ff017b82 */ /* 0x000e300000000800 */
[----:B------:R-:W1:Y:S01]  /*0010*/  S2UR UR5, SR_CTAID.X ;  /* 0x00000000000579c3 */ /* 0x000e620000002500 */
[----:B------:R-:W2:Y:S01]  /*0020*/  LDCU UR4, c[0x0][0x2f8] ;  /* 0x00005f00ff0477ac */ /* 0x000ea20008000800 */
[----:B0-----:R-:W-:-:S05]  /*0030*/  VIADD R1, R1, 0xfffffff8 ;  /* 0xfffffff801017836 */ /* 0x001fca0000000000 */
[----:B--2---:R-:W-:Y:S02]  /*0040*/  IADD3 R6, P1, PT, R1, UR4, RZ ;  /* 0x0000000401067c10 */ /* 0x004fe4000ff3e0ff */
[----:B-1----:R-:W-:-:S13]  /*0050*/  ISETP.NE.AND P0, PT, RZ, UR5, PT ;  /* 0x00000005ff007c0c */ /* 0x002fda000bf05270 */
[----:B------:R-:W-:Y:S05]  /*0060*/  @P0 EXIT ;  /* 0x000000000000094d */ /* 0x000fea0003800000 */
[----:B------:R-:W0:Y:S01]  /*0070*/  LDC.64 R2, c[0x0][0x380] ;  /* 0x0000e000ff027b82 */ /* 0x000e220000000a00 */
[----:B------:R-:W0:Y:S01]  /*0080*/  LDCU.64 UR4, c[0x0][0x358] ;  /* 0x00006b00ff0477ac */ /* 0x000e220008000a00 */
[----:B------:R-:W-:Y:S01]  /*0090*/  IMAD.MOV.U32 R10, RZ, RZ, RZ ;  /* 0x000000ffff0a7224 */ /* 0x000fe200078e00ff */
[----:B------:R-:W-:Y:S01]  /*00a0*/  MOV R0, 0x0 ;  /* 0x0000000000007802 */ /* 0x000fe20000000f00 */
[----:B------:R-:W1:Y:S01]  /*00b0*/  LDCU.64 UR6, c[0x4][0x8] ;  /* 0x01000100ff0677ac */ /* 0x000e620008000a00 */
[----:B0-----:R-:W2:Y:S03]  /*00c0*/  LDG.E R11, desc[UR4][R2.64] ;  /* 0x00000004020b7981 */ /* 0x001ea6000c1e1900 */
[----:B------:R0:W3:Y:S01]  /*00d0*/  LDC.64 R8, c[0x4][R0] ;  /* 0x0100000000087b82 */ /* 0x0000e20000000a00 */
[----:B------:R-:W4:Y:S01]  /*00e0*/  LDCU UR4, c[0x0][0x2fc] ;  /* 0x00005f80ff0477ac */ /* 0x000f220008000800 */
[----:B-1----:R-:W-:Y:S01]  /*00f0*/  IMAD.U32 R4, RZ, RZ, UR6 ;  /* 0x00000006ff047e24 */ /* 0x002fe2000f8e00ff */
[----:B------:R-:W-:-:S02]  /*0100*/  MOV R5, UR7 ;  /* 0x0000000700057c02 */ /* 0x000fc40008000f00 */
[----:B----4-:R-:W-:Y:S01]  /*0110*/  IADD3.X R7, PT, PT, RZ, UR4, RZ, P1, !PT ;  /* 0x00000004ff077c10 */ /* 0x010fe20008ffe4ff */
[----:B--23--:R0:W-:Y:S06]  /*0120*/  STL.64 [R1], R10 ;  /* 0x0000000a01007387 */ /* 0x00c1ec0000100a00 */
[----:B------:R-:W-:-:S07]  /*0130*/  LEPC R20, `(.L_x_0) ;  /* 0x000000001014794e */ /* 0x000fce0000000000 */
[----:B0-----:R-:W-:Y:S05]  /*0140*/  CALL.ABS.NOINC R8 ;  /* 0x0000000008007343 */ /* 0x001fea0003c00000 */
.L_x_0:
[----:B------:R-:W-:Y:S05]  /*0150*/  EXIT ;  /* 0x000000000000794d */ /* 0x000fea0003800000 */
.L_x_1:
[----:B------:R-:W-:-:S00]  /*0160*/  BRA `(.L_x_1) ;  /* 0xfffffffc00fc7947 */ /* 0x000fc0000383ffff */
[----:B------:R-:W-:-:S00]  /*0170*/  NOP ;  /* 0x0000000000007918 */ /* 0x000fc00000000000 */
        /* <DEDUP_REMOVED lines=8> */
.L_x_3:


//--------------------- .text.matSum              --------------------------
	.section	.text.matSum,"ax",@progbits
	.align	128
        .global         matSum
        .type           matSum,@function
        .size           matSum,(.L_x_4 - matSum)
        .other          matSum,@"STO_CUDA_ENTRY STV_DEFAULT"
matSum:
.text.matSum:
[----:B------:R-:W-:Y:S01]  /*0000*/  LDC R1, c[0x0][0x37c] ;  /* 0x0000df00ff017b82 */ /* 0x000fe20000000800 */
[----:B------:R-:W0:Y:S02]  /*0010*/  S2R R9, SR_CTAID.X ;  /* 0x0000000000097919 */ /* 0x000e240000002500 */
[----:B0-----:R-:W-:-:S13]  /*0020*/  ISETP.GT.U32.AND P0, PT, R9, 0x3e7, PT ;  /* 0x000003e70900780c */ /* 0x001fda0003f04070 */
[----:B------:R-:W-:Y:S05]  /*0030*/  @P0 EXIT ;  /* 0x000000000000094d */ /* 0x000fea0003800000 */
[----:B------:R-:W0:Y:S01]  /*0040*/  LDC.64 R2, c[0x0][0x380] ;  /* 0x0000e000ff027b82 */ /* 0x000e220000000a00 */
[----:B------:R-:W1:Y:S07]  /*0050*/  LDCU.64 UR4, c[0x0][0x358] ;  /* 0x00006b00ff0477ac */ /* 0x000e6e0008000a00 */
[----:B------:R-:W2:Y:S08]  /*0060*/  LDC.64 R4, c[0x0][0x388] ;  /* 0x0000e200ff047b82 */ /* 0x000eb00000000a00 */
[----:B------:R-:W3:Y:S01]  /*0070*/  LDC.64 R6, c[0x0][0x390] ;  /* 0x0000e400ff067b82 */ /* 0x000ee20000000a00 */
[----:B0-----:R-:W-:-:S06]  /*0080*/  IMAD.WIDE.U32 R2, R9, 0x4, R2 ;  /* 0x0000000409027825 */ /* 0x001fcc00078e0002 */
[----:B-1----:R-:W4:Y:S01]  /*0090*/  LDG.E R2, desc[UR4][R2.64] ;  /* 0x0000000402027981 */ /* 0x002f22000c1e1900 */
[----:B--2---:R-:W-:-:S06]  /*00a0*/  IMAD.WIDE.U32 R4, R9, 0x4, R4 ;  /* 0x0000000409047825 */ /* 0x004fcc00078e0004 */
[----:B------:R-:W4:Y:S01]  /*00b0*/  LDG.E R5, desc[UR4][R4.64] ;  /* 0x0000000404057981 */ /* 0x000f22000c1e1900 */
[----:B---3--:R-:W-:Y:S01]  /*00c0*/  IMAD.WIDE.U32 R6, R9, 0x4, R6 ;  /* 0x0000000409067825 */ /* 0x008fe200078e0006 */
[----:B----4-:R-:W-:-:S05]  /*00d0*/  IADD3 R9, PT, PT, R2, R5, RZ ;  /* 0x0000000502097210 */ /* 0x010fca0007ffe0ff */
[----:B------:R-:W-:Y:S01]  /*00e0*/  STG.E desc[UR4][R6.64], R9 ;  /* 0x0000000906007986 */ /* 0x000fe2000c101904 */
[----:B------:R-:W-:Y:S05]  /*00f0*/  EXIT ;  /* 0x000000000000794d */ /* 0x000fea0003800000 */
.L_x_2:
        /* <DEDUP_REMOVED lines=16> */
.L_x_4:


//--------------------- .nv.global.init           --------------------------
	.section	.nv.global.init,"aw",@progbits
.nv.global.init:
	.type		$str,@object
	.size		$str,(.L_0 - $str)
$str:
        /*0000*/ 	.byte	0x68, 0x65, 0x6c, 0x6c, 0x6f, 0x43, 0x75, 0x64, 0x61, 0x20, 0x6f, 0x6e, 0x20, 0x74, 0x68, 0x72
        /*0010*/ 	.byte	0x65, 0x61, 0x64, 0x20, 0x25, 0x64, 0x20, 0x76, 0x61, 0x6c, 0x75, 0x65, 0x3a, 0x20, 0x25, 0x64
        /*0020*/ 	.byte	0x0a, 0x00
.L_0:


//--------------------- .nv.shared.reserved.0     --------------------------
	.section	.nv.shared.reserved.0,"aw",@nobits
	.weak		__nv_reservedSMEM_offset_0_alias
	.size		__nv_reservedSMEM_offset_0_alias, 0, 64
	.other		__nv_reservedSMEM_offset_0_alias,@"STO_CUDA_RESERVED_SHARED STV_DEFAULT"
__nv_reservedSMEM_offset_0_alias:
	.zero		0
	.zero		64


//--------------------- .nv.constant0.helloCuda   --------------------------
	.section	.nv.constant0.helloCuda,"a",@progbits
	.sectionflags	@""
	.align	4
.nv.constant0.helloCuda:
	.zero		904


//--------------------- .nv.constant0.matSum      --------------------------
	.section	.nv.constant0.matSum,"a",@progbits
	.sectionflags	@""
	.align	4
.nv.constant0.matSum:
	.zero		920


//--------------------- SYMBOLS --------------------------

	.type		.nv.reservedSmem.offset0,@object
	.size		.nv.reservedSmem.offset0,0x4
	.type		vprintf,@function
